//
// Generated by NVIDIA NVVM Compiler
//
// Compiler Build ID: CL-36424714
// Cuda compilation tools, release 13.0, V13.0.88
// Based on NVVM 20.0.0
//

.version 9.0
.target sm_100
.address_size 64

	// .globl	_Z6kernelPiS_
.extern .func  (.param .b32 func_retval0) vprintf
(
	.param .b64 vprintf_param_0,
	.param .b64 vprintf_param_1
)
;
.global .align 1 .b8 $str[14] = {37, 100, 32, 120, 32, 37, 100, 32, 61, 32, 37, 100, 10};

.visible .entry _Z6kernelPiS_(
	.param .u64 .ptr .align 1 _Z6kernelPiS__param_0,
	.param .u64 .ptr .align 1 _Z6kernelPiS__param_1
)
{
	.local .align 8 .b8 	__local_depot0[16];
	.reg .b64 	%SP;
	.reg .b64 	%SPL;
	.reg .pred 	%p<2>;
	.reg .b32 	%r<10>;
	.reg .b64 	%rd<9>;

	mov.u64 	%SPL, __local_depot0;
	cvta.local.u64 	%SP, %SPL;
	ld.param.u64 	%rd1, [_Z6kernelPiS__param_0];
	mov.u32 	%r2, %tid.x;
	mov.u32 	%r3, %ctaid.x;
	mov.u32 	%r4, %ntid.x;
	mad.lo.s32 	%r1, %r3, %r4, %r2;
	setp.gt.s32 	%p1, %r1, 8;
	@%p1 bra 	$L__BB0_2;
	add.u64 	%rd2, %SP, 0;
	add.u64 	%rd3, %SPL, 0;
	cvta.to.global.u64 	%rd4, %rd1;
	add.s32 	%r5, %r1, 1;
	mad.lo.s32 	%r6, %r1, %r1, %r1;
	add.s32 	%r7, %r6, %r5;
	mul.wide.s32 	%rd5, %r1, 4;
	add.s64 	%rd6, %rd4, %rd5;
	st.global.u32 	[%rd6], %r7;
	st.local.v2.u32 	[%rd3], {%r5, %r5};
	st.local.u32 	[%rd3+8], %r7;
	mov.u64 	%rd7, $str;
	cvta.global.u64 	%rd8, %rd7;
	{ // callseq 0, 0
	.param .b64 param0;
	st.param.b64 	[param0], %rd8;
	.param .b64 param1;
	st.param.b64 	[param1], %rd2;
	.param .b32 retval0;
	call.uni (retval0), 
	vprintf, 
	(
	param0, 
	param1
	);
	ld.param.b32 	%r8, [retval0];
	} // callseq 0
$L__BB0_2:
	ret;

}


// ===== COMPILED SASS (sm_100) =====

	.target	sm_100

	.elftype	@"ET_EXEC"


//--------------------- .note.nv.tkinfo           --------------------------
	.section	.note.nv.tkinfo,"",@"SHT_NOTE"
	.sectionflags	@"SHF_NOTE_NV_TKINFO"
	.tkinfo
        /*0018*/ 	.word	0x00000002
        /*0030*/ 	.string	""
        /*0030*/ 	.string	"ptxas"
        /*0030*/ 	.string	"Cuda compilation tools, release 13.0, V13.0.88"
        /*0030*/ 	.string	"Build cuda_13.0.r13.0/compiler.36424714_0"
        /*0030*/ 	.string	"-arch sm_100 -m 64 "



//--------------------- .note.nv.cuinfo           --------------------------
	.section	.note.nv.cuinfo,"",@"SHT_NOTE"
	.sectionflags	@"SHF_NOTE_NV_CUINFO"
        /*0018*/ 	.short	0x0002
        /*001a*/ 	.short	0x0064
        /*001c*/ 	.short	0x0082
	.zero		2


//--------------------- .nv.info                  --------------------------
	.section	.nv.info,"",@"SHT_CUDA_INFO"
	.align	4


	//----- nvinfo : EIATTR_REGCOUNT
	.align		4
        /*0000*/ 	.byte	0x04, 0x2f
        /*0002*/ 	.short	(.L_2 - .L_1)
	.align		4
.L_1:
        /*0004*/ 	.word	index@(_Z6kernelPiS_)
        /*0008*/ 	.word	0x00000018


	//----- nvinfo : EIATTR_FRAME_SIZE
	.align		4
.L_2:
        /*000c*/ 	.byte	0x04, 0x11
        /*000e*/ 	.short	(.L_4 - .L_3)
	.align		4
.L_3:
        /*0010*/ 	.word	index@(_Z6kernelPiS_)
        /*0014*/ 	.word	0x00000010


	//----- nvinfo : EIATTR_MIN_STACK_SIZE
	.align		4
.L_4:
        /*0018*/ 	.byte	0x04, 0x12
        /*001a*/ 	.short	(.L_6 - .L_5)
	.align		4
.L_5:
        /*001c*/ 	.word	index@(_Z6kernelPiS_)
        /*0020*/ 	.word	0x00000010
.L_6:


//--------------------- .nv.compat                --------------------------
	.section	.nv.compat,"",@"SHT_CUDA_COMPAT_INFO"
	.align	4
        /*0000*/ 	.byte	0x02, 0x09, 0x00, 0x00, 0x02, 0x02, 0x01, 0x00, 0x02, 0x05, 0x05, 0x00, 0x03, 0x07, 0x01, 0x01
        /*0010*/ 	.byte	0x02, 0x03, 0x00, 0x00, 0x02, 0x06, 0x01, 0x00, 0x04, 0x0b, 0x08, 0x00, 0x09, 0x00, 0x00, 0x00
        /*0020*/ 	.byte	0x00, 0x00, 0x00, 0x00


//--------------------- .nv.info._Z6kernelPiS_    --------------------------
	.section	.nv.info._Z6kernelPiS_,"",@"SHT_CUDA_INFO"
	.sectionflags	@""
	.align	4


	//----- nvinfo : EIATTR_CUDA_API_VERSION
	.align		4
        /*0000*/ 	.byte	0x04, 0x37
        /*0002*/ 	.short	(.L_8 - .L_7)
.L_7:
        /*0004*/ 	.word	0x00000082


	//----- nvinfo : EIATTR_KPARAM_INFO
	.align		4
.L_8:
        /*0008*/ 	.byte	0x04, 0x17
        /*000a*/ 	.short	(.L_10 - .L_9)
.L_9:
        /*000c*/ 	.word	0x00000000
        /*0010*/ 	.short	0x0001
        /*0012*/ 	.short	0x0008
        /*0014*/ 	.byte	0x00, 0xf5, 0x21, 0x00


	//----- nvinfo : EIATTR_KPARAM_INFO
	.align		4
.L_10:
        /*0018*/ 	.byte	0x04, 0x17
        /*001a*/ 	.short	(.L_12 - .L_11)
.L_11:
        /*001c*/ 	.word	0x00000000
        /*0020*/ 	.short	0x0000
        /*0022*/ 	.short	0x0000
        /*0024*/ 	.byte	0x00, 0xf5, 0x21, 0x00


	//----- nvinfo : EIATTR_SPARSE_MMA_MASK
	.align		4
.L_12:
        /*0028*/ 	.byte	0x03, 0x50
        /*002a*/ 	.short	0x0000


	//----- nvinfo : EIATTR_MAXREG_COUNT
	.align		4
        /*002c*/ 	.byte	0x03, 0x1b
        /*002e*/ 	.short	0x00ff


	//----- nvinfo : EIATTR_EXTERNS
	.align		4
        /*0030*/ 	.byte	0x04, 0x0f
        /*0032*/ 	.short	(.L_14 - .L_13)


	//   ....[0]....
	.align		4
.L_13:
        /*0034*/ 	.word	index@(vprintf)


	//----- nvinfo : EIATTR_MERCURY_ISA_VERSION
	.align		4
.L_14:
        /*0038*/ 	.byte	0x03, 0x5f
        /*003a*/ 	.short	0x0101


	//----- nvinfo : EIATTR_VRC_CTA_INIT_COUNT
	.align		4
        /*003c*/ 	.byte	0x02, 0x4a
	.zero		1
	.zero		1


	//----- nvinfo : EIATTR_SYSCALL_OFFSETS
	.align		4
        /*0040*/ 	.byte	0x04, 0x46
        /*0042*/ 	.short	(.L_16 - .L_15)


	//   ....[0]....
.L_15:
        /*0044*/ 	.word	0x000001c0


	//----- nvinfo : EIATTR_EXIT_INSTR_OFFSETS
	.align		4
.L_16:
        /*0048*/ 	.byte	0x04, 0x1c
        /*004a*/ 	.short	(.L_18 - .L_17)


	//   ....[0]....
.L_17:
        /*004c*/ 	.word	0x000000b0


	//   ....[1]....
        /*0050*/ 	.word	0x000001d0


	//----- nvinfo : EIATTR_CRS_STACK_SIZE
	.align		4
.L_18:
        /*0054*/ 	.byte	0x04, 0x1e
        /*0056*/ 	.short	(.L_20 - .L_19)
.L_19:
        /*0058*/ 	.word	0x00000000


	//----- nvinfo : EIATTR_CBANK_PARAM_SIZE
	.align		4
.L_20:
        /*005c*/ 	.byte	0x03, 0x19
        /*005e*/ 	.short	0x0010


	//----- nvinfo : EIATTR_PARAM_CBANK
	.align		4
        /*0060*/ 	.byte	0x04, 0x0a
        /*0062*/ 	.short	(.L_22 - .L_21)
	.align		4
.L_21:
        /*0064*/ 	.word	index@(.nv.constant0._Z6kernelPiS_)
        /*0068*/ 	.short	0x0380
        /*006a*/ 	.short	0x0010


	//----- nvinfo : EIATTR_SW_WAR
	.align		4
.L_22:
        /*006c*/ 	.byte	0x04, 0x36
        /*006e*/ 	.short	(.L_24 - .L_23)
.L_23:
        /*0070*/ 	.word	0x00000008
.L_24:


//--------------------- .nv.callgraph             --------------------------
	.section	.nv.callgraph,"",@"SHT_CUDA_CALLGRAPH"
	.align	4
	.sectionentsize	8
	.align		4
        /*0000*/ 	.word	0x00000000
	.align		4
        /*0004*/ 	.word	0xffffffff
	.align		4
        /*0008*/ 	.word	index@(_Z6kernelPiS_)
	.align		4
        /*000c*/ 	.word	index@(vprintf)
	.align		4
        /*0010*/ 	.word	0x00000000
	.align		4
        /*0014*/ 	.word	0xfffffffe
	.align		4
        /*0018*/ 	.word	0x00000000
	.align		4
        /*001c*/ 	.word	0xfffffffd
	.align		4
        /*0020*/ 	.word	0x00000000
	.align		4
        /*0024*/ 	.word	0xfffffffc


//--------------------- .nv.constant4             --------------------------
	.section	.nv.constant4,"a",@progbits
	.align	8
	.align		8
.nv.constant4:
        /*0000*/ 	.dword	vprintf
	.align		8
        /*0008*/ 	.dword	$str


//--------------------- .text._Z6kernelPiS_       --------------------------
	.section	.text._Z6kernelPiS_,"ax",@progbits
	.align	128
        .global         _Z6kernelPiS_
        .type           _Z6kernelPiS_,@function
        .size           _Z6kernelPiS_,(.L_x_2 - _Z6kernelPiS_)
        .other          _Z6kernelPiS_,@"STO_CUDA_ENTRY STV_DEFAULT"
_Z6kernelPiS_:
.text._Z6kernelPiS_:
[----:B------:R-:W0:Y:S01]  /*0000*/  LDC R1, c[0x0][0x37c] ;  /* 0x0000df00ff017b82 */ /* 0x000e220000000800 */
[----:B------:R-:W1:Y:S01]  /*0010*/  S2R R5, SR_TID.X ;  /* 0x0000000000057919 */ /* 0x000e620000002100 */
[----:B------:R-:W2:Y:S06]  /*0020*/  LDCU UR5, c[0x0][0x2fc] ;  /* 0x00005f80ff0577ac */ /* 0x000eac0008000800 */
[----:B------:R-:W1:Y:S01]  /*0030*/  S2UR UR6, SR_CTAID.X ;  /* 0x00000000000679c3 */ /* 0x000e620000002500 */
[----:B0-----:R-:W-:Y:S01]  /*0040*/  VIADD R1, R1, 0xfffffff0 ;  /* 0xfffffff001017836 */ /* 0x001fe20000000000 */
[----:B------:R-:W0:Y:S06]  /*0050*/  LDCU UR4, c[0x0][0x2f8] ;  /* 0x00005f00ff0477ac */ /* 0x000e2c0008000800 */
[----:B------:R-:W1:Y:S01]  /*0060*/  LDC R0, c[0x0][0x360] ;  /* 0x0000d800ff007b82 */ /* 0x000e620000000800 */
[----:B0-----:R-:W-:-:S04]  /*0070*/  IADD3 R6, P1, PT, R1, UR4, RZ ;  /* 0x0000000401067c10 */ /* 0x001fc8000ff3e0ff */
[----:B--2---:R-:W-:Y:S01]  /*0080*/  IADD3.X R7, PT, PT, RZ, UR5, RZ, P1, !PT ;  /* 0x00000005ff077c10 */ /* 0x004fe20008ffe4ff */
[----:B-1----:R-:W-:-:S05]  /*0090*/  IMAD R5, R0, UR6, R5 ;  /* 0x0000000600057c24 */ /* 0x002fca000f8e0205 */
[----:B------:R-:W-:-:S13]  /*00a0*/  ISETP.GT.AND P0, PT, R5, 0x8, PT ;  /* 0x000000080500780c */ /* 0x000fda0003f04270 */
[----:B------:R-:W-:Y:S05]  /*00b0*/  @P0 EXIT ;  /* 0x000000000000094d */ /* 0x000fea0003800000 */
[----:B------:R-:W0:Y:S01]  /*00c0*/  LDC.64 R8, c[0x0][0x380] ;  /* 0x0000e000ff087b82 */ /* 0x000e220000000a00 */
[----:B------:R-:W1:Y:S01]  /*00d0*/  LDCU.64 UR4, c[0x0][0x358] ;  /* 0x00006b00ff0477ac */ /* 0x000e620008000a00 */
[C---:B------:R-:W-:Y:S01]  /*00e0*/  VIADD R2, R5.reuse, 0x1 ;  /* 0x0000000105027836 */ /* 0x040fe20000000000 */
[----:B------:R-:W-:Y:S01]  /*00f0*/  MOV R10, 0x0 ;  /* 0x00000000000a7802 */ /* 0x000fe20000000f00 */
[C---:B------:R-:W-:Y:S01]  /*0100*/  IMAD R11, R5.reuse, R5, R5 ;  /* 0x00000005050b7224 */ /* 0x040fe200078e0205 */
[----:B------:R-:W2:Y:S02]  /*0110*/  LDCU.64 UR6, c[0x4][0x8] ;  /* 0x01000100ff0677ac */ /* 0x000ea40008000a00 */
[----:B------:R-:W-:Y:S01]  /*0120*/  MOV R3, R2 ;  /* 0x0000000200037202 */ /* 0x000fe20000000f00 */
[----:B------:R-:W-:Y:S02]  /*0130*/  IMAD.IADD R0, R2, 0x1, R11 ;  /* 0x0000000102007824 */ /* 0x000fe400078e020b */
[----:B------:R-:W3:Y:S02]  /*0140*/  LDC.64 R10, c[0x4][R10] ;  /* 0x010000000a0a7b82 */ /* 0x000ee40000000a00 */
[----:B------:R4:W-:Y:S04]  /*0150*/  STL.64 [R1], R2 ;  /* 0x0000000201007387 */ /* 0x0009e80000100a00 */
[----:B------:R4:W-:Y:S01]  /*0160*/  STL [R1+0x8], R0 ;  /* 0x0000080001007387 */ /* 0x0009e20000100800 */
[----:B--2---:R-:W-:Y:S01]  /*0170*/  MOV R4, UR6 ;  /* 0x0000000600047c02 */ /* 0x004fe20008000f00 */
[----:B0-----:R-:W-:-:S04]  /*0180*/  IMAD.WIDE R8, R5, 0x4, R8 ;  /* 0x0000000405087825 */ /* 0x001fc800078e0208 */
[----:B------:R-:W-:Y:S01]  /*0190*/  IMAD.U32 R5, RZ, RZ, UR7 ;  /* 0x00000007ff057e24 */ /* 0x000fe2000f8e00ff */
[----:B-1----:R4:W-:Y:S06]  /*01a0*/  STG.E desc[UR4][R8.64], R0 ;  /* 0x0000000008007986 */ /* 0x0029ec000c101904 */
[----:B------:R-:W-:-:S07]  /*01b0*/  LEPC R20, `(.L_x_0) ;  /* 0x000000001014794e */ /* 0x000fce0000000000 */
[----:B---34-:R-:W-:Y:S05]  /*01c0*/  CALL.ABS.NOINC R10 ;  /* 0x000000000a007343 */ /* 0x018fea0003c00000 */
.L_x_0:
[----:B------:R-:W-:Y:S05]  /*01d0*/  EXIT ;  /* 0x000000000000794d */ /* 0x000fea0003800000 */
.L_x_1:
[----:B------:R-:W-:-:S00]  /*01e0*/  BRA `(.L_x_1) ;  /* 0xfffffffc00fc7947 */ /* 0x000fc0000383ffff */
[----:B------:R-:W-:-:S00]  /*01f0*/  NOP ;  /* 0x0000000000007918 */ /* 0x000fc00000000000 */
        /* <DEDUP_REMOVED lines=8> */
.L_x_2:


//--------------------- .nv.global.init           --------------------------
	.section	.nv.global.init,"aw",@progbits
.nv.global.init:
	.type		$str,@object
	.size		$str,(.L_0 - $str)
$str:
        /*0000*/ 	.byte	0x25, 0x64, 0x20, 0x78, 0x20, 0x25, 0x64, 0x20, 0x3d, 0x20, 0x25, 0x64, 0x0a, 0x00
.L_0:


//--------------------- .nv.shared.reserved.0     --------------------------
	.section	.nv.shared.reserved.0,"aw",@nobits
	.weak		__nv_reservedSMEM_offset_0_alias
	.size		__nv_reservedSMEM_offset_0_alias, 0, 64
	.other		__nv_reservedSMEM_offset_0_alias,@"STO_CUDA_RESERVED_SHARED STV_DEFAULT"
__nv_reservedSMEM_offset_0_alias:
	.zero		0
	.zero		64


//--------------------- .nv.constant0._Z6kernelPiS_ --------------------------
	.section	.nv.constant0._Z6kernelPiS_,"a",@progbits
	.sectionflags	@""
	.align	4
.nv.constant0._Z6kernelPiS_:
	.zero		912


//--------------------- SYMBOLS --------------------------

	.type		.nv.reservedSmem.offset0,@object
	.size		.nv.reservedSmem.offset0,0x4
	.type		vprintf,@function
